//
// Generated by NVIDIA NVVM Compiler
//
// Compiler Build ID: CL-36424714
// Cuda compilation tools, release 13.0, V13.0.88
// Based on NVVM 20.0.0
//

.version 9.0
.target sm_100
.address_size 64

	// .globl	_Z6coop3Diiii
.extern .func  (.param .b32 func_retval0) vprintf
(
	.param .b64 vprintf_param_0,
	.param .b64 vprintf_param_1
)
;
.global .align 4 .b8 a[268435456];
.global .align 4 .b8 b[268435456];
.global .align 1 .b8 $str[33] = {97, 114, 114, 97, 121, 32, 115, 105, 122, 101, 32, 37, 51, 100, 32, 120, 32, 37, 51, 100, 32, 120, 32, 37, 51, 100, 32, 61, 32, 37, 100, 10};
.global .align 1 .b8 $str$1[35] = {116, 104, 114, 101, 97, 100, 32, 98, 108, 111, 99, 107, 32, 37, 51, 100, 32, 120, 32, 37, 51, 100, 32, 120, 32, 37, 51, 100, 32, 61, 32, 37, 100, 10};
.global .align 1 .b8 $str$2[34] = {116, 104, 114, 101, 97, 100, 32, 103, 114, 105, 100, 32, 37, 51, 100, 32, 120, 32, 37, 51, 100, 32, 120, 32, 37, 51, 100, 32, 61, 32, 37, 100, 10};
.global .align 1 .b8 $str$3[36] = {116, 111, 116, 97, 108, 32, 110, 117, 109, 98, 101, 114, 32, 111, 102, 32, 116, 104, 114, 101, 97, 100, 115, 32, 105, 110, 32, 103, 114, 105, 100, 32, 37, 100, 10};
.global .align 1 .b8 $str$4[43] = {97, 91, 37, 100, 93, 91, 37, 100, 93, 91, 37, 100, 93, 32, 61, 32, 37, 105, 32, 97, 110, 100, 32, 98, 91, 37, 100, 93, 91, 37, 100, 93, 91, 37, 100, 93, 32, 61, 32, 37, 102, 10};
.global .align 1 .b8 $str$5[64] = {102, 111, 114, 32, 116, 104, 114, 101, 97, 100, 32, 119, 105, 116, 104, 32, 51, 68, 45, 114, 97, 110, 107, 58, 32, 37, 100, 32, 10, 49, 68, 45, 114, 97, 110, 107, 58, 32, 37, 100, 32, 98, 108, 111, 99, 107, 32, 114, 97, 110, 107, 32, 105, 110, 32, 103, 114, 105, 100, 32, 37, 100, 10};

.visible .entry _Z6coop3Diiii(
	.param .u32 _Z6coop3Diiii_param_0,
	.param .u32 _Z6coop3Diiii_param_1,
	.param .u32 _Z6coop3Diiii_param_2,
	.param .u32 _Z6coop3Diiii_param_3
)
{
	.local .align 8 .b8 	__local_depot0[40];
	.reg .b64 	%SP;
	.reg .b64 	%SPL;
	.reg .pred 	%p<9>;
	.reg .b32 	%r<64>;
	.reg .b32 	%f<2>;
	.reg .b64 	%rd<47>;
	.reg .b64 	%fd<2>;

	mov.u64 	%SPL, __local_depot0;
	cvta.local.u64 	%SP, %SPL;
	ld.param.u32 	%r17, [_Z6coop3Diiii_param_0];
	ld.param.u32 	%r21, [_Z6coop3Diiii_param_1];
	ld.param.u32 	%r22, [_Z6coop3Diiii_param_2];
	mov.u32 	%r1, %tid.x;
	mov.u32 	%r2, %ntid.x;
	mov.u32 	%r3, %ctaid.x;
	mad.lo.s32 	%r4, %r2, %r3, %r1;
	mov.u32 	%r5, %tid.y;
	mov.u32 	%r6, %ntid.y;
	mov.u32 	%r7, %ctaid.y;
	mad.lo.s32 	%r23, %r6, %r7, %r5;
	mov.u32 	%r9, %tid.z;
	mov.u32 	%r10, %ntid.z;
	mov.u32 	%r11, %ctaid.z;
	mad.lo.s32 	%r24, %r10, %r11, %r9;
	setp.ge.s32 	%p1, %r4, %r17;
	setp.ge.s32 	%p2, %r23, %r21;
	or.pred  	%p3, %p1, %p2;
	setp.ge.s32 	%p4, %r24, %r22;
	or.pred  	%p5, %p3, %p4;
	@%p5 bra 	$L__BB0_9;
	mul.lo.s32 	%r25, %r2, %r6;
	mul.lo.s32 	%r26, %r25, %r10;
	mov.u32 	%r27, %nctaid.x;
	cvt.u64.u32 	%rd1, %r27;
	mov.u32 	%r13, %nctaid.y;
	mov.u32 	%r14, %nctaid.z;
	mul.lo.s32 	%r28, %r13, %r14;
	mul.wide.u32 	%rd11, %r28, %r27;
	cvt.u64.u32 	%rd2, %r26;
	mul.lo.s64 	%rd3, %rd11, %rd2;
	and.b64  	%rd12, %rd3, -4294967296;
	setp.ne.s64 	%p6, %rd12, 0;
	@%p6 bra 	$L__BB0_3;
	cvt.u32.u64 	%r29, %rd2;
	cvt.u32.u64 	%r30, %rd3;
	div.u32 	%r31, %r30, %r29;
	cvt.u64.u32 	%rd45, %r31;
	bra.uni 	$L__BB0_4;
$L__BB0_3:
	div.u64 	%rd45, %rd3, %rd2;
$L__BB0_4:
	mul.lo.s32 	%r15, %r11, %r13;
	cvt.u64.u32 	%rd13, %r15;
	cvt.u64.u32 	%rd14, %r7;
	cvt.u64.u32 	%rd15, %r3;
	add.s64 	%rd16, %rd13, %rd14;
	mad.lo.s64 	%rd17, %rd16, %rd1, %rd15;
	mad.lo.s32 	%r32, %r9, %r6, %r5;
	mad.lo.s32 	%r16, %r32, %r2, %r1;
	cvt.u64.u32 	%rd18, %r16;
	mad.lo.s64 	%rd7, %rd17, %rd2, %rd18;
	and.b64  	%rd19, %rd7, -4294967296;
	setp.ne.s64 	%p7, %rd19, 0;
	@%p7 bra 	$L__BB0_6;
	cvt.u32.u64 	%r33, %rd2;
	cvt.u32.u64 	%r34, %rd7;
	div.u32 	%r35, %r34, %r33;
	cvt.u64.u32 	%rd46, %r35;
	bra.uni 	$L__BB0_7;
$L__BB0_6:
	div.u64 	%rd46, %rd7, %rd2;
$L__BB0_7:
	ld.param.u32 	%r62, [_Z6coop3Diiii_param_3];
	cvt.u32.u64 	%r36, %rd2;
	cvt.u32.u64 	%r37, %rd1;
	add.s32 	%r38, %r15, %r7;
	mad.lo.s32 	%r39, %r38, %r37, %r3;
	mad.lo.s32 	%r40, %r39, %r36, %r16;
	setp.ne.s32 	%p8, %r62, %r40;
	@%p8 bra 	$L__BB0_9;
	ld.param.u32 	%r63, [_Z6coop3Diiii_param_3];
	add.u64 	%rd20, %SP, 0;
	add.u64 	%rd21, %SPL, 0;
	mul.lo.s32 	%r43, %r13, %r14;
	mul.lo.s32 	%r44, %r43, %r37;
	mul.lo.s32 	%r45, %r44, %r36;
	cvt.u32.u64 	%r46, %rd45;
	st.local.v2.u32 	[%rd21], {%r17, %r21};
	mul.lo.s32 	%r47, %r21, %r17;
	mul.lo.s32 	%r48, %r47, %r22;
	st.local.v2.u32 	[%rd21+8], {%r22, %r48};
	mov.u64 	%rd22, $str;
	cvta.global.u64 	%rd23, %rd22;
	{ // callseq 0, 0
	.param .b64 param0;
	st.param.b64 	[param0], %rd23;
	.param .b64 param1;
	st.param.b64 	[param1], %rd20;
	.param .b32 retval0;
	call.uni (retval0), 
	vprintf, 
	(
	param0, 
	param1
	);
	ld.param.b32 	%r49, [retval0];
	} // callseq 0
	st.local.v2.u32 	[%rd21], {%r2, %r6};
	st.local.v2.u32 	[%rd21+8], {%r10, %r36};
	mov.u64 	%rd24, $str$1;
	cvta.global.u64 	%rd25, %rd24;
	{ // callseq 1, 0
	.param .b64 param0;
	st.param.b64 	[param0], %rd25;
	.param .b64 param1;
	st.param.b64 	[param1], %rd20;
	.param .b32 retval0;
	call.uni (retval0), 
	vprintf, 
	(
	param0, 
	param1
	);
	ld.param.b32 	%r51, [retval0];
	} // callseq 1
	st.local.v2.u32 	[%rd21], {%r37, %r13};
	st.local.v2.u32 	[%rd21+8], {%r14, %r46};
	mov.u64 	%rd26, $str$2;
	cvta.global.u64 	%rd27, %rd26;
	{ // callseq 2, 0
	.param .b64 param0;
	st.param.b64 	[param0], %rd27;
	.param .b64 param1;
	st.param.b64 	[param1], %rd20;
	.param .b32 retval0;
	call.uni (retval0), 
	vprintf, 
	(
	param0, 
	param1
	);
	ld.param.b32 	%r53, [retval0];
	} // callseq 2
	st.local.u32 	[%rd21], %r45;
	mov.u64 	%rd28, $str$3;
	cvta.global.u64 	%rd29, %rd28;
	{ // callseq 3, 0
	.param .b64 param0;
	st.param.b64 	[param0], %rd29;
	.param .b64 param1;
	st.param.b64 	[param1], %rd20;
	.param .b32 retval0;
	call.uni (retval0), 
	vprintf, 
	(
	param0, 
	param1
	);
	ld.param.b32 	%r55, [retval0];
	} // callseq 3
	mul.wide.u32 	%rd30, %r24, 1048576;
	mov.u64 	%rd31, a;
	add.s64 	%rd32, %rd31, %rd30;
	mul.wide.u32 	%rd33, %r23, 2048;
	add.s64 	%rd34, %rd32, %rd33;
	mul.wide.s32 	%rd35, %r4, 4;
	add.s64 	%rd36, %rd34, %rd35;
	ld.global.u32 	%r57, [%rd36];
	mov.u64 	%rd37, b;
	add.s64 	%rd38, %rd37, %rd30;
	add.s64 	%rd39, %rd38, %rd33;
	add.s64 	%rd40, %rd39, %rd35;
	ld.global.f32 	%f1, [%rd40];
	cvt.f64.f32 	%fd1, %f1;
	st.local.v2.u32 	[%rd21], {%r24, %r23};
	st.local.v2.u32 	[%rd21+8], {%r4, %r57};
	st.local.v2.u32 	[%rd21+16], {%r24, %r23};
	st.local.u32 	[%rd21+24], %r4;
	st.local.f64 	[%rd21+32], %fd1;
	mov.u64 	%rd41, $str$4;
	cvta.global.u64 	%rd42, %rd41;
	{ // callseq 4, 0
	.param .b64 param0;
	st.param.b64 	[param0], %rd42;
	.param .b64 param1;
	st.param.b64 	[param1], %rd20;
	.param .b32 retval0;
	call.uni (retval0), 
	vprintf, 
	(
	param0, 
	param1
	);
	ld.param.b32 	%r58, [retval0];
	} // callseq 4
	st.local.v2.u32 	[%rd21], {%r63, %r16};
	st.local.u32 	[%rd21+8], %rd46;
	mov.u64 	%rd43, $str$5;
	cvta.global.u64 	%rd44, %rd43;
	{ // callseq 5, 0
	.param .b64 param0;
	st.param.b64 	[param0], %rd44;
	.param .b64 param1;
	st.param.b64 	[param1], %rd20;
	.param .b32 retval0;
	call.uni (retval0), 
	vprintf, 
	(
	param0, 
	param1
	);
	ld.param.b32 	%r60, [retval0];
	} // callseq 5
$L__BB0_9:
	ret;

}


// ===== COMPILED SASS (sm_100) =====

	.target	sm_100

	.elftype	@"ET_EXEC"


//--------------------- .note.nv.tkinfo           --------------------------
	.section	.note.nv.tkinfo,"",@"SHT_NOTE"
	.sectionflags	@"SHF_NOTE_NV_TKINFO"
	.tkinfo
        /*0018*/ 	.word	0x00000002
        /*0030*/ 	.string	""
        /*0030*/ 	.string	"ptxas"
        /*0030*/ 	.string	"Cuda compilation tools, release 13.0, V13.0.88"
        /*0030*/ 	.string	"Build cuda_13.0.r13.0/compiler.36424714_0"
        /*0030*/ 	.string	"-arch sm_100 -m 64 "



//--------------------- .note.nv.cuinfo           --------------------------
	.section	.note.nv.cuinfo,"",@"SHT_NOTE"
	.sectionflags	@"SHF_NOTE_NV_CUINFO"
        /*0018*/ 	.short	0x0002
        /*001a*/ 	.short	0x0064
        /*001c*/ 	.short	0x0082
	.zero		2


//--------------------- .nv.info                  --------------------------
	.section	.nv.info,"",@"SHT_CUDA_INFO"
	.align	4


	//----- nvinfo : EIATTR_REGCOUNT
	.align		4
        /*0000*/ 	.byte	0x04, 0x2f
        /*0002*/ 	.short	(.L_9 - .L_8)
	.align		4
.L_8:
        /*0004*/ 	.word	index@(_Z6coop3Diiii)
        /*0008*/ 	.word	0x0000001b


	//----- nvinfo : EIATTR_FRAME_SIZE
	.align		4
.L_9:
        /*000c*/ 	.byte	0x04, 0x11
        /*000e*/ 	.short	(.L_11 - .L_10)
	.align		4
.L_10:
        /*0010*/ 	.word	index@($__internal_0_$__cuda_sm20_div_u64)
        /*0014*/ 	.word	0x00000028


	//----- nvinfo : EIATTR_FRAME_SIZE
	.align		4
.L_11:
        /*0018*/ 	.byte	0x04, 0x11
        /*001a*/ 	.short	(.L_13 - .L_12)
	.align		4
.L_12:
        /*001c*/ 	.word	index@(_Z6coop3Diiii)
        /*0020*/ 	.word	0x00000028


	//----- nvinfo : EIATTR_MIN_STACK_SIZE
	.align		4
.L_13:
        /*0024*/ 	.byte	0x04, 0x12
        /*0026*/ 	.short	(.L_15 - .L_14)
	.align		4
.L_14:
        /*0028*/ 	.word	index@(_Z6coop3Diiii)
        /*002c*/ 	.word	0x00000028
.L_15:


//--------------------- .nv.compat                --------------------------
	.section	.nv.compat,"",@"SHT_CUDA_COMPAT_INFO"
	.align	4
        /*0000*/ 	.byte	0x02, 0x09, 0x00, 0x00, 0x02, 0x02, 0x01, 0x00, 0x02, 0x05, 0x05, 0x00, 0x03, 0x07, 0x01, 0x01
        /*0010*/ 	.byte	0x02, 0x03, 0x00, 0x00, 0x02, 0x06, 0x01, 0x00, 0x04, 0x0b, 0x08, 0x00, 0x09, 0x00, 0x00, 0x00
        /*0020*/ 	.byte	0x00, 0x00, 0x00, 0x00


//--------------------- .nv.info._Z6coop3Diiii    --------------------------
	.section	.nv.info._Z6coop3Diiii,"",@"SHT_CUDA_INFO"
	.sectionflags	@""
	.align	4


	//----- nvinfo : EIATTR_CUDA_API_VERSION
	.align		4
        /*0000*/ 	.byte	0x04, 0x37
        /*0002*/ 	.short	(.L_17 - .L_16)
.L_16:
        /*0004*/ 	.word	0x00000082


	//----- nvinfo : EIATTR_KPARAM_INFO
	.align		4
.L_17:
        /*0008*/ 	.byte	0x04, 0x17
        /*000a*/ 	.short	(.L_19 - .L_18)
.L_18:
        /*000c*/ 	.word	0x00000000
        /*0010*/ 	.short	0x0003
        /*0012*/ 	.short	0x000c
        /*0014*/ 	.byte	0x00, 0xf0, 0x11, 0x00


	//----- nvinfo : EIATTR_KPARAM_INFO
	.align		4
.L_19:
        /*0018*/ 	.byte	0x04, 0x17
        /*001a*/ 	.short	(.L_21 - .L_20)
.L_20:
        /*001c*/ 	.word	0x00000000
        /*0020*/ 	.short	0x0002
        /*0022*/ 	.short	0x0008
        /*0024*/ 	.byte	0x00, 0xf0, 0x11, 0x00


	//----- nvinfo : EIATTR_KPARAM_INFO
	.align		4
.L_21:
        /*0028*/ 	.byte	0x04, 0x17
        /*002a*/ 	.short	(.L_23 - .L_22)
.L_22:
        /*002c*/ 	.word	0x00000000
        /*0030*/ 	.short	0x0001
        /*0032*/ 	.short	0x0004
        /*0034*/ 	.byte	0x00, 0xf0, 0x11, 0x00


	//----- nvinfo : EIATTR_KPARAM_INFO
	.align		4
.L_23:
        /*0038*/ 	.byte	0x04, 0x17
        /*003a*/ 	.short	(.L_25 - .L_24)
.L_24:
        /*003c*/ 	.word	0x00000000
        /*0040*/ 	.short	0x0000
        /*0042*/ 	.short	0x0000
        /*0044*/ 	.byte	0x00, 0xf0, 0x11, 0x00


	//----- nvinfo : EIATTR_SPARSE_MMA_MASK
	.align		4
.L_25:
        /*0048*/ 	.byte	0x03, 0x50
        /*004a*/ 	.short	0x0000


	//----- nvinfo : EIATTR_MAXREG_COUNT
	.align		4
        /*004c*/ 	.byte	0x03, 0x1b
        /*004e*/ 	.short	0x00ff


	//----- nvinfo : EIATTR_EXTERNS
	.align		4
        /*0050*/ 	.byte	0x04, 0x0f
        /*0052*/ 	.short	(.L_27 - .L_26)


	//   ....[0]....
	.align		4
.L_26:
        /*0054*/ 	.word	index@(vprintf)


	//----- nvinfo : EIATTR_MERCURY_ISA_VERSION
	.align		4
.L_27:
        /*0058*/ 	.byte	0x03, 0x5f
        /*005a*/ 	.short	0x0101


	//----- nvinfo : EIATTR_VRC_CTA_INIT_COUNT
	.align		4
        /*005c*/ 	.byte	0x02, 0x4a
	.zero		1
	.zero		1


	//----- nvinfo : EIATTR_SYSCALL_OFFSETS
	.align		4
        /*0060*/ 	.byte	0x04, 0x46
        /*0062*/ 	.short	(.L_29 - .L_28)


	//   ....[0]....
.L_28:
        /*0064*/ 	.word	0x00000890


	//   ....[1]....
        /*0068*/ 	.word	0x000009a0


	//   ....[2]....
        /*006c*/ 	.word	0x00000a70


	//   ....[3]....
        /*0070*/ 	.word	0x00000b20


	//   ....[4]....
        /*0074*/ 	.word	0x00000ce0


	//   ....[5]....
        /*0078*/ 	.word	0x00000d90


	//----- nvinfo : EIATTR_EXIT_INSTR_OFFSETS
	.align		4
.L_29:
        /*007c*/ 	.byte	0x04, 0x1c
        /*007e*/ 	.short	(.L_31 - .L_30)


	//   ....[0]....
.L_30:
        /*0080*/ 	.word	0x000001b0


	//   ....[1]....
        /*0084*/ 	.word	0x00000770


	//   ....[2]....
        /*0088*/ 	.word	0x00000da0


	//----- nvinfo : EIATTR_CRS_STACK_SIZE
	.align		4
.L_31:
        /*008c*/ 	.byte	0x04, 0x1e
        /*008e*/ 	.short	(.L_33 - .L_32)
.L_32:
        /*0090*/ 	.word	0x00000000


	//----- nvinfo : EIATTR_CBANK_PARAM_SIZE
	.align		4
.L_33:
        /*0094*/ 	.byte	0x03, 0x19
        /*0096*/ 	.short	0x0010


	//----- nvinfo : EIATTR_PARAM_CBANK
	.align		4
        /*0098*/ 	.byte	0x04, 0x0a
        /*009a*/ 	.short	(.L_35 - .L_34)
	.align		4
.L_34:
        /*009c*/ 	.word	index@(.nv.constant0._Z6coop3Diiii)
        /*00a0*/ 	.short	0x0380
        /*00a2*/ 	.short	0x0010


	//----- nvinfo : EIATTR_SW_WAR
	.align		4
.L_35:
        /*00a4*/ 	.byte	0x04, 0x36
        /*00a6*/ 	.short	(.L_37 - .L_36)
.L_36:
        /*00a8*/ 	.word	0x00000008
.L_37:


//--------------------- .nv.callgraph             --------------------------
	.section	.nv.callgraph,"",@"SHT_CUDA_CALLGRAPH"
	.align	4
	.sectionentsize	8
	.align		4
        /*0000*/ 	.word	0x00000000
	.align		4
        /*0004*/ 	.word	0xffffffff
	.align		4
        /*0008*/ 	.word	index@(_Z6coop3Diiii)
	.align		4
        /*000c*/ 	.word	index@(vprintf)
	.align		4
        /*0010*/ 	.word	0x00000000
	.align		4
        /*0014*/ 	.word	0xfffffffe
	.align		4
        /*0018*/ 	.word	0x00000000
	.align		4
        /*001c*/ 	.word	0xfffffffd
	.align		4
        /*0020*/ 	.word	0x00000000
	.align		4
        /*0024*/ 	.word	0xfffffffc


//--------------------- .nv.constant4             --------------------------
	.section	.nv.constant4,"a",@progbits
	.align	8
	.align		8
.nv.constant4:
        /*0000*/ 	.dword	vprintf
	.align		8
        /*0008*/ 	.dword	a
	.align		8
        /*0010*/ 	.dword	b
	.align		8
        /*0018*/ 	.dword	$str
	.align		8
        /*0020*/ 	.dword	$str$1
	.align		8
        /*0028*/ 	.dword	$str$2
	.align		8
        /*0030*/ 	.dword	$str$3
	.align		8
        /*0038*/ 	.dword	$str$4
	.align		8
        /*0040*/ 	.dword	$str$5


//--------------------- .text._Z6coop3Diiii       --------------------------
	.section	.text._Z6coop3Diiii,"ax",@progbits
	.align	128
        .global         _Z6coop3Diiii
        .type           _Z6coop3Diiii,@function
        .size           _Z6coop3Diiii,(.L_x_12 - _Z6coop3Diiii)
        .other          _Z6coop3Diiii,@"STO_CUDA_ENTRY STV_DEFAULT"
_Z6coop3Diiii:
.text._Z6coop3Diiii:
[----:B------:R-:W0:Y:S01]  /*0000*/  LDC R1, c[0x0][0x37c] ;  /* 0x0000df00ff017b82 */ /* 0x000e220000000800 */
[----:B------:R-:W1:Y:S01]  /*0010*/  S2R R7, SR_TID.Y ;  /* 0x0000000000077919 */ /* 0x000e620000002200 */
[----:B------:R-:W2:Y:S01]  /*0020*/  LDCU UR37, c[0x0][0x2fc] ;  /* 0x00005f80ff2577ac */ /* 0x000ea20008000800 */
[----:B0-----:R-:W-:-:S05]  /*0030*/  IADD3 R1, PT, PT, R1, -0x28, RZ ;  /* 0xffffffd801017810 */ /* 0x001fca0007ffe0ff */
[----:B------:R-:W0:Y:S01]  /*0040*/  S2UR UR9, SR_CTAID.X ;  /* 0x00000000000979c3 */ /* 0x000e220000002500 */
[----:B------:R-:W1:Y:S01]  /*0050*/  S2R R0, SR_CTAID.Y ;  /* 0x0000000000007919 */ /* 0x000e620000002600 */
[----:B------:R-:W3:Y:S01]  /*0060*/  LDCU UR41, c[0x0][0x360] ;  /* 0x00006c00ff2977ac */ /* 0x000ee20008000800 */
[----:B------:R-:W-:Y:S01]  /*0070*/  R2UR UR4, R1 ;  /* 0x00000000010472ca */ /* 0x000fe200000e0000 */
[----:B------:R-:W3:Y:S01]  /*0080*/  S2R R23, SR_TID.X ;  /* 0x0000000000177919 */ /* 0x000ee20000002100 */
[----:B------:R-:W1:Y:S03]  /*0090*/  LDCU UR40, c[0x0][0x364] ;  /* 0x00006c80ff2877ac */ /* 0x000e660008000800 */
[----:B------:R-:W4:Y:S01]  /*00a0*/  S2UR UR12, SR_CTAID.Y ;  /* 0x00000000000c79c3 */ /* 0x000f220000002600 */
[----:B------:R-:W3:Y:S01]  /*00b0*/  S2R R22, SR_CTAID.X ;  /* 0x0000000000167919 */ /* 0x000ee20000002500 */
[----:B------:R-:W5:Y:S01]  /*00c0*/  LDCU.64 UR6, c[0x0][0x380] ;  /* 0x00007000ff0677ac */ /* 0x000f620008000a00 */
[----:B------:R-:W0:Y:S01]  /*00d0*/  S2R R8, SR_TID.Z ;  /* 0x0000000000087919 */ /* 0x000e220000002300 */
[----:B------:R-:W0:Y:S01]  /*00e0*/  LDCU UR39, c[0x0][0x368] ;  /* 0x00006d00ff2777ac */ /* 0x000e220008000800 */
[----:B------:R-:W0:Y:S01]  /*00f0*/  S2R R3, SR_CTAID.Z ;  /* 0x0000000000037919 */ /* 0x000e220000002700 */
[----:B------:R-:W4:Y:S01]  /*0100*/  LDCU UR5, c[0x0][0x388] ;  /* 0x00007100ff0577ac */ /* 0x000f220008000800 */
[----:B------:R-:W2:Y:S01]  /*0110*/  LDCU UR36, c[0x0][0x2f8] ;  /* 0x00005f00ff2477ac */ /* 0x000ea20008000800 */
[----:B-1----:R-:W-:-:S05]  /*0120*/  IMAD R19, R0, UR40, R7 ;  /* 0x0000002800137c24 */ /* 0x002fca000f8e0207 */
[----:B-----5:R-:W-:Y:S01]  /*0130*/  ISETP.GE.AND P0, PT, R19, UR7, PT ;  /* 0x0000000713007c0c */ /* 0x020fe2000bf06270 */
[----:B--2---:R-:W-:Y:S01]  /*0140*/  UIADD3 UR36, UP0, UPT, UR4, UR36, URZ ;  /* 0x0000002404247290 */ /* 0x004fe2000ff1e0ff */
[----:B---3--:R-:W-:-:S03]  /*0150*/  IMAD R0, R22, UR41, R23 ;  /* 0x0000002916007c24 */ /* 0x008fc6000f8e0217 */
[----:B------:R-:W-:Y:S02]  /*0160*/  UIADD3.X UR37, UPT, UPT, URZ, UR37, URZ, UP0, !UPT ;  /* 0x00000025ff257290 */ /* 0x000fe400087fe4ff */
[----:B------:R-:W-:Y:S01]  /*0170*/  ISETP.GE.OR P0, PT, R0, UR6, P0 ;  /* 0x0000000600007c0c */ /* 0x000fe20008706670 */
[----:B------:R-:W1:Y:S01]  /*0180*/  S2UR UR6, SR_CTAID.Z ;  /* 0x00000000000679c3 */ /* 0x000e620000002700 */
[----:B0-----:R-:W-:-:S05]  /*0190*/  IMAD R18, R3, UR39, R8 ;  /* 0x0000002703127c24 */ /* 0x001fca000f8e0208 */
[----:B----4-:R-:W-:-:S13]  /*01a0*/  ISETP.GE.OR P0, PT, R18, UR5, P0 ;  /* 0x0000000512007c0c */ /* 0x010fda0008706670 */
[----:B-1----:R-:W-:Y:S05]  /*01b0*/  @P0 EXIT ;  /* 0x000000000000094d */ /* 0x002fea0003800000 */
[----:B------:R-:W0:Y:S01]  /*01c0*/  LDCU UR42, c[0x0][0x370] ;  /* 0x00006e00ff2a77ac */ /* 0x000e220008000800 */
[----:B------:R-:W1:Y:S01]  /*01d0*/  LDCU UR43, c[0x0][0x374] ;  /* 0x00006e80ff2b77ac */ /* 0x000e620008000800 */
[----:B------:R-:W1:Y:S01]  /*01e0*/  LDCU UR44, c[0x0][0x378] ;  /* 0x00006f00ff2c77ac */ /* 0x000e620008000800 */
[----:B------:R-:W-:-:S04]  /*01f0*/  UIMAD UR4, UR41, UR40, URZ ;  /* 0x00000028290472a4 */ /* 0x000fc8000f8e02ff */
[----:B------:R-:W-:Y:S02]  /*0200*/  UIMAD UR8, UR4, UR39, URZ ;  /* 0x00000027040872a4 */ /* 0x000fe4000f8e02ff */
[----:B-1----:R-:W-:-:S04]  /*0210*/  UIMAD UR5, UR43, UR44, URZ ;  /* 0x0000002c2b0572a4 */ /* 0x002fc8000f8e02ff */
[----:B0-----:R-:W-:-:S04]  /*0220*/  UIMAD.WIDE.U32 UR4, UR5, UR42, URZ ;  /* 0x0000002a050472a5 */ /* 0x001fc8000f8e00ff */
[----:B------:R-:W-:Y:S02]  /*0230*/  UIMAD.WIDE.U32 UR10, UR4, UR8, URZ ;  /* 0x00000008040a72a5 */ /* 0x000fe4000f8e00ff */
[----:B------:R-:W-:Y:S01]  /*0240*/  UIMAD UR5, UR5, UR8, URZ ;  /* 0x00000008050572a4 */ /* 0x000fe2000f8e02ff */
[----:B------:R-:W-:-:S03]  /*0250*/  UMOV UR4, URZ ;  /* 0x000000ff00047c82 */ /* 0x000fc60008000000 */
[----:B------:R-:W-:-:S04]  /*0260*/  UIADD3 UR5, UPT, UPT, UR11, UR5, URZ ;  /* 0x000000050b057290 */ /* 0x000fc8000fffe0ff */
[----:B------:R-:W-:-:S09]  /*0270*/  UISETP.NE.U32.AND UP0, UPT, UR5, URZ, UPT ;  /* 0x000000ff0500728c */ /* 0x000fd2000bf05070 */
[----:B------:R-:W-:Y:S05]  /*0280*/  BRA.U UP0, `(.L_x_0) ;  /* 0x0000000100547547 */ /* 0x000fea000b800000 */
[----:B------:R-:W0:Y:S01]  /*0290*/  I2F.U32.RP R0, UR8 ;  /* 0x0000000800007d06 */ /* 0x000e220008209000 */
[----:B------:R-:W-:Y:S01]  /*02a0*/  IADD3 R5, PT, PT, RZ, -UR8, RZ ;  /* 0x80000008ff057c10 */ /* 0x000fe2000fffe0ff */
[----:B------:R-:W-:Y:S01]  /*02b0*/  IMAD.MOV.U32 R2, RZ, RZ, RZ ;  /* 0x000000ffff027224 */ /* 0x000fe200078e00ff */
[----:B------:R-:W-:-:S05]  /*02c0*/  ISETP.NE.U32.AND P2, PT, RZ, UR8, PT ;  /* 0x00000008ff007c0c */ /* 0x000fca000bf45070 */
[----:B0-----:R-:W0:Y:S02]  /*02d0*/  MUFU.RCP R0, R0 ;  /* 0x0000000000007308 */ /* 0x001e240000001000 */
[----:B0-----:R-:W-:-:S06]  /*02e0*/  VIADD R4, R0, 0xffffffe ;  /* 0x0ffffffe00047836 */ /* 0x001fcc0000000000 */
[----:B------:R-:W0:Y:S02]  /*02f0*/  F2I.FTZ.U32.TRUNC.NTZ R3, R4 ;  /* 0x0000000400037305 */ /* 0x000e24000021f000 */
[----:B0-----:R-:W-:-:S04]  /*0300*/  IMAD R5, R5, R3, RZ ;  /* 0x0000000305057224 */ /* 0x001fc800078e02ff */
[----:B------:R-:W-:-:S04]  /*0310*/  IMAD.HI.U32 R2, R3, R5, R2 ;  /* 0x0000000503027227 */ /* 0x000fc800078e0002 */
[----:B------:R-:W-:Y:S02]  /*0320*/  IMAD.U32 R3, RZ, RZ, UR11 ;  /* 0x0000000bff037e24 */ /* 0x000fe4000f8e00ff */
[----:B------:R-:W-:Y:S01]  /*0330*/  IMAD.HI.U32 R17, R2, UR10, RZ ;  /* 0x0000000a02117c27 */ /* 0x000fe2000f8e00ff */
[----:B------:R-:W-:-:S04]  /*0340*/  MOV R2, UR10 ;  /* 0x0000000a00027c02 */ /* 0x000fc80008000f00 */
[----:B------:R-:W-:-:S05]  /*0350*/  IADD3 R3, PT, PT, -R17, RZ, RZ ;  /* 0x000000ff11037210 */ /* 0x000fca0007ffe1ff */
[----:B------:R-:W-:-:S05]  /*0360*/  IMAD R2, R3, UR8, R2 ;  /* 0x0000000803027c24 */ /* 0x000fca000f8e0202 */
[----:B------:R-:W-:-:S13]  /*0370*/  ISETP.GE.U32.AND P0, PT, R2, UR8, PT ;  /* 0x0000000802007c0c */ /* 0x000fda000bf06070 */
[----:B------:R-:W-:Y:S01]  /*0380*/  @P0 VIADD R2, R2, -UR8 ;  /* 0x8000000802020c36 */ /* 0x000fe20008000000 */
[----:B------:R-:W-:-:S04]  /*0390*/  @P0 IADD3 R17, PT, PT, R17, 0x1, RZ ;  /* 0x0000000111110810 */ /* 0x000fc80007ffe0ff */
[----:B------:R-:W-:-:S13]  /*03a0*/  ISETP.GE.U32.AND P1, PT, R2, UR8, PT ;  /* 0x0000000802007c0c */ /* 0x000fda000bf26070 */
[----:B------:R-:W-:Y:S01]  /*03b0*/  @P1 VIADD R17, R17, 0x1 ;  /* 0x0000000111111836 */ /* 0x000fe20000000000 */
[----:B------:R-:W-:Y:S01]  /*03c0*/  @!P2 LOP3.LUT R17, RZ, UR8, RZ, 0x33, !PT ;  /* 0x00000008ff11ac12 */ /* 0x000fe2000f8e33ff */
[----:B------:R-:W-:Y:S06]  /*03d0*/  BRA `(.L_x_1) ;  /* 0x00000000001c7947 */ /* 0x000fec0003800000 */
.L_x_0:
[----:B------:R-:W-:Y:S01]  /*03e0*/  IMAD.U32 R5, RZ, RZ, UR11 ;  /* 0x0000000bff057e24 */ /* 0x000fe2000f8e00ff */
[----:B------:R-:W-:Y:S01]  /*03f0*/  MOV R4, UR10 ;  /* 0x0000000a00047c02 */ /* 0x000fe20008000f00 */
[----:B------:R-:W-:Y:S01]  /*0400*/  IMAD.U32 R5, RZ, RZ, UR8 ;  /* 0x00000008ff057e24 */ /* 0x000fe2000f8e00ff */
[----:B------:R-:W-:Y:S02]  /*0410*/  MOV R6, UR5 ;  /* 0x0000000500067c02 */ /* 0x000fe40008000f00 */
[----:B------:R-:W-:-:S07]  /*0420*/  MOV R0, 0x440 ;  /* 0x0000044000007802 */ /* 0x000fce0000000f00 */
[----:B------:R-:W-:Y:S05]  /*0430*/  CALL.REL.NOINC `($__internal_0_$__cuda_sm20_div_u64) ;  /* 0x00000008005c7944 */ /* 0x000fea0003c00000 */
[----:B------:R-:W-:-:S07]  /*0440*/  MOV R17, R24 ;  /* 0x0000001800117202 */ /* 0x000fce0000000f00 */
.L_x_1:
[----:B------:R-:W-:Y:S01]  /*0450*/  UIMAD UR5, UR6, UR43, URZ ;  /* 0x0000002b060572a4 */ /* 0x000fe2000f8e02ff */
[----:B------:R-:W-:Y:S01]  /*0460*/  IMAD R8, R8, UR40, R7 ;  /* 0x0000002808087c24 */ /* 0x000fe2000f8e0207 */
[----:B------:R-:W-:Y:S01]  /*0470*/  UMOV UR7, URZ ;  /* 0x000000ff00077c82 */ /* 0x000fe20008000000 */
[----:B------:R-:W-:Y:S01]  /*0480*/  HFMA2 R3, -RZ, RZ, 0, 0 ;  /* 0x00000000ff037431 */ /* 0x000fe200000001ff */
[----:B------:R-:W-:Y:S01]  /*0490*/  UIADD3 UR10, UP0, UPT, UR5, UR12, URZ ;  /* 0x0000000c050a7290 */ /* 0x000fe2000ff1e0ff */
[----:B------:R-:W-:Y:S01]  /*04a0*/  IMAD R23, R8, UR41, R23 ;  /* 0x0000002908177c24 */ /* 0x000fe2000f8e0217 */
[----:B------:R-:W-:Y:S02]  /*04b0*/  BSSY.RECONVERGENT B0, `(.L_x_2) ;  /* 0x0000025000007945 */ /* 0x000fe40003800200 */
[----:B------:R-:W-:Y:S01]  /*04c0*/  UIADD3.X UR6, UPT, UPT, URZ, URZ, URZ, UP0, !UPT ;  /* 0x000000ffff067290 */ /* 0x000fe200087fe4ff */
[----:B------:R-:W-:-:S03]  /*04d0*/  IMAD.MOV.U32 R2, RZ, RZ, R23 ;  /* 0x000000ffff027224 */ /* 0x000fc600078e0017 */
[----:B------:R-:W-:-:S03]  /*04e0*/  UIMAD UR11, UR6, UR42, URZ ;  /* 0x0000002a060b72a4 */ /* 0x000fc6000f8e02ff */
[----:B------:R-:W-:Y:S02]  /*04f0*/  UMOV UR6, UR9 ;  /* 0x0000000900067c82 */ /* 0x000fe40008000000 */
[----:B------:R-:W-:Y:S01]  /*0500*/  UIMAD.WIDE.U32 UR6, UR42, UR10, UR6 ;  /* 0x0000000a2a0672a5 */ /* 0x000fe2000f8e0006 */
[----:B------:R-:W-:-:S05]  /*0510*/  IMAD.U32 R0, RZ, RZ, UR11 ;  /* 0x0000000bff007e24 */ /* 0x000fca000f8e00ff */
[----:B------:R-:W-:Y:S01]  /*0520*/  MOV R4, UR6 ;  /* 0x0000000600047c02 */ /* 0x000fe20008000f00 */
[----:B------:R-:W-:Y:S01]  /*0530*/  IMAD.U32 R5, RZ, RZ, UR7 ;  /* 0x00000007ff057e24 */ /* 0x000fe2000f8e00ff */
[----:B------:R-:W-:-:S03]  /*0540*/  IADD3 R0, PT, PT, R0, UR7, RZ ;  /* 0x0000000700007c10 */ /* 0x000fc6000fffe0ff */
[----:B------:R-:W-:-:S04]  /*0550*/  IMAD.WIDE.U32 R4, R4, UR8, R2 ;  /* 0x0000000804047c25 */ /* 0x000fc8000f8e0002 */
[----:B------:R-:W-:-:S04]  /*0560*/  IMAD R3, R0, UR8, RZ ;  /* 0x0000000800037c24 */ /* 0x000fc8000f8e02ff */
[----:B------:R-:W-:-:S05]  /*0570*/  IMAD.IADD R6, R5, 0x1, R3 ;  /* 0x0000000105067824 */ /* 0x000fca00078e0203 */
[----:B------:R-:W-:-:S13]  /*0580*/  ISETP.NE.U32.AND P0, PT, R6, RZ, PT ;  /* 0x000000ff0600720c */ /* 0x000fda0003f05070 */
[----:B------:R-:W-:Y:S05]  /*0590*/  @P0 BRA `(.L_x_3) ;  /* 0x00000000004c0947 */ /* 0x000fea0003800000 */
[----:B------:R-:W0:Y:S01]  /*05a0*/  I2F.U32.RP R0, UR8 ;  /* 0x0000000800007d06 */ /* 0x000e220008209000 */
[----:B------:R-:W-:Y:S01]  /*05b0*/  IMAD R5, RZ, RZ, -UR8 ;  /* 0x80000008ff057e24 */ /* 0x000fe2000f8e02ff */
[----:B------:R-:W-:-:S06]  /*05c0*/  ISETP.NE.U32.AND P2, PT, RZ, UR8, PT ;  /* 0x00000008ff007c0c */ /* 0x000fcc000bf45070 */
[----:B0-----:R-:W0:Y:S02]  /*05d0*/  MUFU.RCP R0, R0 ;  /* 0x0000000000007308 */ /* 0x001e240000001000 */
[----:B0-----:R-:W-:-:S06]  /*05e0*/  IADD3 R2, PT, PT, R0, 0xffffffe, RZ ;  /* 0x0ffffffe00027810 */ /* 0x001fcc0007ffe0ff */
[----:B------:R0:W1:Y:S02]  /*05f0*/  F2I.FTZ.U32.TRUNC.NTZ R3, R2 ;  /* 0x0000000200037305 */ /* 0x000064000021f000 */
[----:B0-----:R-:W-:Y:S01]  /*0600*/  MOV R2, RZ ;  /* 0x000000ff00027202 */ /* 0x001fe20000000f00 */
[----:B-1----:R-:W-:-:S04]  /*0610*/  IMAD R5, R5, R3, RZ ;  /* 0x0000000305057224 */ /* 0x002fc800078e02ff */
[----:B------:R-:W-:-:S06]  /*0620*/  IMAD.HI.U32 R5, R3, R5, R2 ;  /* 0x0000000503057227 */ /* 0x000fcc00078e0002 */
[----:B------:R-:W-:-:S04]  /*0630*/  IMAD.HI.U32 R24, R5, R4, RZ ;  /* 0x0000000405187227 */ /* 0x000fc800078e00ff */
[----:B------:R-:W-:-:S04]  /*0640*/  IMAD.MOV R3, RZ, RZ, -R24 ;  /* 0x000000ffff037224 */ /* 0x000fc800078e0a18 */
[----:B------:R-:W-:-:S05]  /*0650*/  IMAD R4, R3, UR8, R4 ;  /* 0x0000000803047c24 */ /* 0x000fca000f8e0204 */
[----:B------:R-:W-:-:S13]  /*0660*/  ISETP.GE.U32.AND P0, PT, R4, UR8, PT ;  /* 0x0000000804007c0c */ /* 0x000fda000bf06070 */
[----:B------:R-:W-:Y:S01]  /*0670*/  @P0 IADD3 R4, PT, PT, R4, -UR8, RZ ;  /* 0x8000000804040c10 */ /* 0x000fe2000fffe0ff */
[----:B------:R-:W-:-:S03]  /*0680*/  @P0 VIADD R24, R24, 0x1 ;  /* 0x0000000118180836 */ /* 0x000fc60000000000 */
[----:B------:R-:W-:-:S13]  /*0690*/  ISETP.GE.U32.AND P1, PT, R4, UR8, PT ;  /* 0x0000000804007c0c */ /* 0x000fda000bf26070 */
[----:B------:R-:W-:Y:S02]  /*06a0*/  @P1 IADD3 R24, PT, PT, R24, 0x1, RZ ;  /* 0x0000000118181810 */ /* 0x000fe40007ffe0ff */
[----:B------:R-:W-:Y:S01]  /*06b0*/  @!P2 LOP3.LUT R24, RZ, UR8, RZ, 0x33, !PT ;  /* 0x00000008ff18ac12 */ /* 0x000fe2000f8e33ff */
[----:B------:R-:W-:Y:S06]  /*06c0*/  BRA `(.L_x_4) ;  /* 0x00000000000c7947 */ /* 0x000fec0003800000 */
.L_x_3:
[----:B------:R-:W-:Y:S01]  /*06d0*/  IMAD.U32 R5, RZ, RZ, UR8 ;  /* 0x00000008ff057e24 */ /* 0x000fe2000f8e00ff */
[----:B------:R-:W-:-:S07]  /*06e0*/  MOV R0, 0x700 ;  /* 0x0000070000007802 */ /* 0x000fce0000000f00 */
[----:B------:R-:W-:Y:S05]  /*06f0*/  CALL.REL.NOINC `($__internal_0_$__cuda_sm20_div_u64) ;  /* 0x0000000400ac7944 */ /* 0x000fea0003c00000 */
.L_x_4:
[----:B------:R-:W-:Y:S05]  /*0700*/  BSYNC.RECONVERGENT B0 ;  /* 0x0000000000007941 */ /* 0x000fea0003800200 */
.L_x_2:
[----:B------:R-:W-:Y:S01]  /*0710*/  UIADD3 UR6, UPT, UPT, UR5, UR12, URZ ;  /* 0x0000000c05067290 */ /* 0x000fe2000fffe0ff */
[----:B------:R-:W0:Y:S03]  /*0720*/  LDCU UR7, c[0x0][0x38c] ;  /* 0x00007180ff0777ac */ /* 0x000e260008000800 */
[----:B------:R-:W-:-:S06]  /*0730*/  UIMAD UR6, UR6, UR42, UR9 ;  /* 0x0000002a060672a4 */ /* 0x000fcc000f8e0209 */
[----:B------:R-:W-:-:S05]  /*0740*/  MOV R0, UR6 ;  /* 0x0000000600007c02 */ /* 0x000fca0008000f00 */
[----:B------:R-:W-:-:S05]  /*0750*/  IMAD R0, R0, UR8, R23 ;  /* 0x0000000800007c24 */ /* 0x000fca000f8e0217 */
[----:B0-----:R-:W-:-:S13]  /*0760*/  ISETP.NE.AND P0, PT, R0, UR7, PT ;  /* 0x0000000700007c0c */ /* 0x001fda000bf05270 */
[----:B------:R-:W-:Y:S05]  /*0770*/  @P0 EXIT ;  /* 0x000000000000094d */ /* 0x000fea0003800000 */
[----:B------:R-:W0:Y:S01]  /*0780*/  LDC.64 R8, c[0x0][0x380] ;  /* 0x0000e000ff087b82 */ /* 0x000e220000000a00 */
[----:B------:R-:W-:Y:S01]  /*0790*/  MOV R0, 0x0 ;  /* 0x0000000000007802 */ /* 0x000fe20000000f00 */
[----:B------:R-:W1:Y:S01]  /*07a0*/  LDCU.64 UR6, c[0x4][0x18] ;  /* 0x01000300ff0677ac */ /* 0x000e620008000a00 */
[----:B------:R-:W-:Y:S01]  /*07b0*/  IMAD.U32 R6, RZ, RZ, UR36 ;  /* 0x00000024ff067e24 */ /* 0x000fe2000f8e00ff */
[----:B------:R-:W-:Y:S01]  /*07c0*/  MOV R7, UR37 ;  /* 0x0000002500077c02 */ /* 0x000fe20008000f00 */
[----:B------:R-:W-:-:S03]  /*07d0*/  UIMAD UR4, UR43, UR44, URZ ;  /* 0x0000002c2b0472a4 */ /* 0x000fc6000f8e02ff */
[----:B------:R-:W2:Y:S01]  /*07e0*/  LDC R10, c[0x0][0x388] ;  /* 0x0000e200ff0a7b82 */ /* 0x000ea20000000800 */
[----:B------:R-:W-:-:S04]  /*07f0*/  UIMAD UR4, UR4, UR42, URZ ;  /* 0x0000002a040472a4 */ /* 0x000fc8000f8e02ff */
[----:B------:R-:W-:-:S03]  /*0800*/  UIMAD UR38, UR8, UR4, URZ ;  /* 0x00000004082672a4 */ /* 0x000fc6000f8e02ff */
[----:B------:R3:W4:Y:S01]  /*0810*/  LDC.64 R2, c[0x4][R0] ;  /* 0x0100000000027b82 */ /* 0x0007220000000a00 */
[----:B-1----:R-:W-:Y:S01]  /*0820*/  IMAD.U32 R4, RZ, RZ, UR6 ;  /* 0x00000006ff047e24 */ /* 0x002fe2000f8e00ff */
[----:B------:R-:W-:Y:S01]  /*0830*/  MOV R5, UR7 ;  /* 0x0000000700057c02 */ /* 0x000fe20008000f00 */
[----:B0-----:R-:W-:Y:S01]  /*0840*/  IMAD R11, R9, R8, RZ ;  /* 0x00000008090b7224 */ /* 0x001fe200078e02ff */
[----:B------:R3:W-:Y:S03]  /*0850*/  STL.64 [R1], R8 ;  /* 0x0000000801007387 */ /* 0x0007e60000100a00 */
[----:B--2---:R-:W-:-:S05]  /*0860*/  IMAD R11, R11, R10, RZ ;  /* 0x0000000a0b0b7224 */ /* 0x004fca00078e02ff */
[----:B------:R3:W-:Y:S02]  /*0870*/  STL.64 [R1+0x8], R10 ;  /* 0x0000080a01007387 */ /* 0x0007e40000100a00 */
[----:B------:R-:W-:-:S07]  /*0880*/  LEPC R20, `(.L_x_5) ;  /* 0x000000001014794e */ /* 0x000fce0000000000 */
[----:B---34-:R-:W-:Y:S05]  /*0890*/  CALL.ABS.NOINC R2 ;  /* 0x0000000002007343 */ /* 0x018fea0003c00000 */
.L_x_5:
[----:B------:R-:W-:Y:S02]  /*08a0*/  UIMAD UR4, UR41, UR40, URZ ;  /* 0x00000028290472a4 */ /* 0x000fe4000f8e02ff */
[----:B------:R-:W-:Y:S01]  /*08b0*/  IMAD.U32 R10, RZ, RZ, UR41 ;  /* 0x00000029ff0a7e24 */ /* 0x000fe2000f8e00ff */
[----:B------:R-:W-:Y:S01]  /*08c0*/  MOV R11, UR40 ;  /* 0x00000028000b7c02 */ /* 0x000fe20008000f00 */
[----:B------:R-:W-:Y:S01]  /*08d0*/  IMAD.U32 R12, RZ, RZ, UR39 ;  /* 0x00000027ff0c7e24 */ /* 0x000fe2000f8e00ff */
[----:B------:R-:W-:Y:S01]  /*08e0*/  UIMAD UR4, UR4, UR39, URZ ;  /* 0x00000027040472a4 */ /* 0x000fe2000f8e02ff */
[----:B------:R-:W-:Y:S01]  /*08f0*/  MOV R2, 0x0 ;  /* 0x0000000000027802 */ /* 0x000fe20000000f00 */
[----:B------:R-:W-:Y:S01]  /*0900*/  IMAD.U32 R6, RZ, RZ, UR36 ;  /* 0x00000024ff067e24 */ /* 0x000fe2000f8e00ff */
[----:B------:R0:W-:Y:S01]  /*0910*/  STL.64 [R1], R10 ;  /* 0x0000000a01007387 */ /* 0x0001e20000100a00 */
[----:B------:R-:W-:Y:S01]  /*0920*/  MOV R7, UR37 ;  /* 0x0000002500077c02 */ /* 0x000fe20008000f00 */
[----:B------:R0:W1:Y:S01]  /*0930*/  LDC.64 R8, c[0x4][R2] ;  /* 0x0100000002087b82 */ /* 0x0000620000000a00 */
[----:B------:R-:W-:-:S05]  /*0940*/  MOV R13, UR4 ;  /* 0x00000004000d7c02 */ /* 0x000fca0008000f00 */
[----:B------:R0:W-:Y:S01]  /*0950*/  STL.64 [R1+0x8], R12 ;  /* 0x0000080c01007387 */ /* 0x0001e20000100a00 */
[----:B------:R-:W2:Y:S02]  /*0960*/  LDCU.64 UR4, c[0x4][0x20] ;  /* 0x01000400ff0477ac */ /* 0x000ea40008000a00 */
[----:B--2---:R-:W-:Y:S01]  /*0970*/  IMAD.U32 R4, RZ, RZ, UR4 ;  /* 0x00000004ff047e24 */ /* 0x004fe2000f8e00ff */
[----:B0-----:R-:W-:-:S07]  /*0980*/  MOV R5, UR5 ;  /* 0x0000000500057c02 */ /* 0x001fce0008000f00 */
[----:B------:R-:W-:-:S07]  /*0990*/  LEPC R20, `(.L_x_6) ;  /* 0x000000001014794e */ /* 0x000fce0000000000 */
[----:B-1----:R-:W-:Y:S05]  /*09a0*/  CALL.ABS.NOINC R8 ;  /* 0x0000000008007343 */ /* 0x002fea0003c00000 */
.L_x_6:
[----:B------:R-:W-:Y:S01]  /*09b0*/  IMAD.U32 R10, RZ, RZ, UR42 ;  /* 0x0000002aff0a7e24 */ /* 0x000fe2000f8e00ff */
[----:B------:R-:W-:Y:S01]  /*09c0*/  MOV R11, UR43 ;  /* 0x0000002b000b7c02 */ /* 0x000fe20008000f00 */
[----:B------:R-:W-:Y:S01]  /*09d0*/  IMAD.U32 R16, RZ, RZ, UR44 ;  /* 0x0000002cff107e24 */ /* 0x000fe2000f8e00ff */
[----:B------:R0:W1:Y:S01]  /*09e0*/  LDC.64 R8, c[0x4][R2] ;  /* 0x0100000002087b82 */ /* 0x0000620000000a00 */
[----:B------:R-:W2:Y:S01]  /*09f0*/  LDCU.64 UR4, c[0x4][0x28] ;  /* 0x01000500ff0477ac */ /* 0x000ea20008000a00 */
[----:B------:R-:W-:Y:S01]  /*0a00*/  MOV R6, UR36 ;  /* 0x0000002400067c02 */ /* 0x000fe20008000f00 */
[----:B------:R0:W-:Y:S01]  /*0a10*/  STL.64 [R1], R10 ;  /* 0x0000000a01007387 */ /* 0x0001e20000100a00 */
[----:B------:R-:W-:-:S03]  /*0a20*/  IMAD.U32 R7, RZ, RZ, UR37 ;  /* 0x00000025ff077e24 */ /* 0x000fc6000f8e00ff */
[----:B------:R0:W-:Y:S01]  /*0a30*/  STL.64 [R1+0x8], R16 ;  /* 0x0000081001007387 */ /* 0x0001e20000100a00 */
[----:B--2---:R-:W-:Y:S01]  /*0a40*/  MOV R4, UR4 ;  /* 0x0000000400047c02 */ /* 0x004fe20008000f00 */
[----:B0-----:R-:W-:-:S07]  /*0a50*/  IMAD.U32 R5, RZ, RZ, UR5 ;  /* 0x00000005ff057e24 */ /* 0x001fce000f8e00ff */
[----:B------:R-:W-:-:S07]  /*0a60*/  LEPC R20, `(.L_x_7) ;  /* 0x000000001014794e */ /* 0x000fce0000000000 */
[----:B-1----:R-:W-:Y:S05]  /*0a70*/  CALL.ABS.NOINC R8 ;  /* 0x0000000008007343 */ /* 0x002fea0003c00000 */
.L_x_7:
[----:B------:R-:W-:Y:S01]  /*0a80*/  MOV R0, UR38 ;  /* 0x0000002600007c02 */ /* 0x000fe20008000f00 */
[----:B------:R0:W1:Y:S01]  /*0a90*/  LDC.64 R8, c[0x4][R2] ;  /* 0x0100000002087b82 */ /* 0x0000620000000a00 */
[----:B------:R-:W2:Y:S01]  /*0aa0*/  LDCU.64 UR4, c[0x4][0x30] ;  /* 0x01000600ff0477ac */ /* 0x000ea20008000a00 */
[----:B------:R-:W-:Y:S01]  /*0ab0*/  IMAD.U32 R6, RZ, RZ, UR36 ;  /* 0x00000024ff067e24 */ /* 0x000fe2000f8e00ff */
[----:B------:R-:W-:Y:S01]  /*0ac0*/  MOV R7, UR37 ;  /* 0x0000002500077c02 */ /* 0x000fe20008000f00 */
[----:B------:R0:W-:Y:S04]  /*0ad0*/  STL [R1], R0 ;  /* 0x0000000001007387 */ /* 0x0001e80000100800 */
[----:B------:R-:W3:Y:S01]  /*0ae0*/  LDC.64 R16, c[0x0][0x358] ;  /* 0x0000d600ff107b82 */ /* 0x000ee20000000a00 */
[----:B--2---:R-:W-:Y:S01]  /*0af0*/  IMAD.U32 R4, RZ, RZ, UR4 ;  /* 0x00000004ff047e24 */ /* 0x004fe2000f8e00ff */
[----:B0-----:R-:W-:-:S07]  /*0b00*/  MOV R5, UR5 ;  /* 0x0000000500057c02 */ /* 0x001fce0008000f00 */
[----:B------:R-:W-:-:S07]  /*0b10*/  LEPC R20, `(.L_x_8) ;  /* 0x000000001014794e */ /* 0x000fce0000000000 */
[----:B-1-3--:R-:W-:Y:S05]  /*0b20*/  CALL.ABS.NOINC R8 ;  /* 0x0000000008007343 */ /* 0x00afea0003c00000 */
.L_x_8:
[----:B------:R-:W0:Y:S01]  /*0b30*/  S2R R3, SR_TID.X ;  /* 0x0000000000037919 */ /* 0x000e220000002100 */
[----:B------:R-:W1:Y:S01]  /*0b40*/  LDC.64 R4, c[0x4][0x10] ;  /* 0x01000400ff047b82 */ /* 0x000e620000000a00 */
[----:B------:R-:W-:Y:S02]  /*0b50*/  R2UR UR4, R16 ;  /* 0x00000000100472ca */ /* 0x000fe400000e0000 */
[----:B------:R-:W-:-:S05]  /*0b60*/  R2UR UR5, R17 ;  /* 0x00000000110572ca */ /* 0x000fca00000e0000 */
[----:B------:R-:W2:Y:S01]  /*0b70*/  LDC.64 R6, c[0x4][0x8] ;  /* 0x01000200ff067b82 */ /* 0x000ea20000000a00 */
[----:B-1----:R-:W-:-:S04]  /*0b80*/  IMAD.WIDE.U32 R4, R18, 0x100000, R4 ;  /* 0x0010000012047825 */ /* 0x002fc800078e0004 */
[----:B------:R-:W-:-:S04]  /*0b90*/  IMAD.WIDE.U32 R4, R19, 0x800, R4 ;  /* 0x0000080013047825 */ /* 0x000fc800078e0004 */
[----:B0-----:R-:W-:-:S04]  /*0ba0*/  IMAD R12, R22, UR41, R3 ;  /* 0x00000029160c7c24 */ /* 0x001fc8000f8e0203 */
[----:B------:R-:W-:-:S04]  /*0bb0*/  IMAD.WIDE R10, R12, 0x4, R4 ;  /* 0x000000040c0a7825 */ /* 0x000fc800078e0204 */
[----:B--2---:R-:W-:Y:S01]  /*0bc0*/  IMAD.WIDE.U32 R4, R18, 0x100000, R6 ;  /* 0x0010000012047825 */ /* 0x004fe200078e0006 */
[----:B------:R0:W2:Y:S03]  /*0bd0*/  LDG.E R0, desc[UR4][R10.64] ;  /* 0x000000040a007981 */ /* 0x0000a6000c1e1900 */
[----:B------:R-:W-:-:S04]  /*0be0*/  IMAD.WIDE.U32 R4, R19, 0x800, R4 ;  /* 0x0000080013047825 */ /* 0x000fc800078e0004 */
[----:B------:R-:W-:-:S05]  /*0bf0*/  IMAD.WIDE R6, R12, 0x4, R4 ;  /* 0x000000040c067825 */ /* 0x000fca00078e0204 */
[----:B------:R1:W3:Y:S01]  /*0c00*/  LDG.E R13, desc[UR4][R6.64] ;  /* 0x00000004060d7981 */ /* 0x0002e2000c1e1900 */
[----:B0-----:R0:W4:Y:S01]  /*0c10*/  LDC.64 R10, c[0x4][R2] ;  /* 0x01000000020a7b82 */ /* 0x0011220000000a00 */
[----:B------:R-:W5:Y:S02]  /*0c20*/  LDCU.64 UR4, c[0x4][0x38] ;  /* 0x01000700ff0477ac */ /* 0x000f640008000a00 */
[----:B------:R0:W-:Y:S04]  /*0c30*/  STL.64 [R1], R18 ;  /* 0x0000001201007387 */ /* 0x0001e80000100a00 */
[----:B------:R0:W-:Y:S01]  /*0c40*/  STL.64 [R1+0x10], R18 ;  /* 0x0000101201007387 */ /* 0x0001e20000100a00 */
[----:B-1----:R-:W-:Y:S01]  /*0c50*/  IMAD.U32 R6, RZ, RZ, UR36 ;  /* 0x00000024ff067e24 */ /* 0x002fe2000f8e00ff */
[----:B------:R-:W-:-:S02]  /*0c60*/  MOV R7, UR37 ;  /* 0x0000002500077c02 */ /* 0x000fc40008000f00 */
[----:B------:R0:W-:Y:S01]  /*0c70*/  STL [R1+0x18], R12 ;  /* 0x0000180c01007387 */ /* 0x0001e20000100800 */
[----:B-----5:R-:W-:Y:S01]  /*0c80*/  IMAD.U32 R4, RZ, RZ, UR4 ;  /* 0x00000004ff047e24 */ /* 0x020fe2000f8e00ff */
[----:B------:R-:W-:Y:S01]  /*0c90*/  MOV R5, UR5 ;  /* 0x0000000500057c02 */ /* 0x000fe20008000f00 */
[----:B--2---:R-:W1:Y:S02]  /*0ca0*/  F2F.F64.F32 R8, R0 ;  /* 0x0000000000087310 */ /* 0x004e640000201800 */
[----:B-1----:R0:W-:Y:S04]  /*0cb0*/  STL.64 [R1+0x20], R8 ;  /* 0x0000200801007387 */ /* 0x0021e80000100a00 */
[----:B---34-:R0:W-:Y:S02]  /*0cc0*/  STL.64 [R1+0x8], R12 ;  /* 0x0000080c01007387 */ /* 0x0181e40000100a00 */
[----:B------:R-:W-:-:S07]  /*0cd0*/  LEPC R20, `(.L_x_9) ;  /* 0x000000001014794e */ /* 0x000fce0000000000 */
[----:B0-----:R-:W-:Y:S05]  /*0ce0*/  CALL.ABS.NOINC R10 ;  /* 0x000000000a007343 */ /* 0x001fea0003c00000 */
.L_x_9:
[----:B------:R-:W0:Y:S01]  /*0cf0*/  LDC R22, c[0x0][0x38c] ;  /* 0x0000e300ff167b82 */ /* 0x000e220000000800 */
[----:B------:R1:W-:Y:S01]  /*0d00*/  STL [R1+0x8], R24 ;  /* 0x0000081801007387 */ /* 0x0003e20000100800 */
[----:B------:R-:W2:Y:S01]  /*0d10*/  LDCU.64 UR4, c[0x4][0x40] ;  /* 0x01000800ff0477ac */ /* 0x000ea20008000a00 */
[----:B------:R-:W-:Y:S01]  /*0d20*/  IMAD.U32 R6, RZ, RZ, UR36 ;  /* 0x00000024ff067e24 */ /* 0x000fe2000f8e00ff */
[----:B------:R-:W-:-:S04]  /*0d30*/  MOV R7, UR37 ;  /* 0x0000002500077c02 */ /* 0x000fc80008000f00 */
[----:B------:R-:W3:Y:S01]  /*0d40*/  LDC.64 R2, c[0x4][R2] ;  /* 0x0100000002027b82 */ /* 0x000ee20000000a00 */
[----:B--2---:R-:W-:Y:S01]  /*0d50*/  IMAD.U32 R4, RZ, RZ, UR4 ;  /* 0x00000004ff047e24 */ /* 0x004fe2000f8e00ff */
[----:B------:R-:W-:Y:S01]  /*0d60*/  MOV R5, UR5 ;  /* 0x0000000500057c02 */ /* 0x000fe20008000f00 */
[----:B0-----:R1:W-:Y:S06]  /*0d70*/  STL.64 [R1], R22 ;  /* 0x0000001601007387 */ /* 0x0013ec0000100a00 */
[----:B------:R-:W-:-:S07]  /*0d80*/  LEPC R20, `(.L_x_10) ;  /* 0x000000001014794e */ /* 0x000fce0000000000 */
[----:B-1-3--:R-:W-:Y:S05]  /*0d90*/  CALL.ABS.NOINC R2 ;  /* 0x0000000002007343 */ /* 0x00afea0003c00000 */
.L_x_10:
[----:B------:R-:W-:Y:S05]  /*0da0*/  EXIT ;  /* 0x000000000000794d */ /* 0x000fea0003800000 */
        .weak           $__internal_0_$__cuda_sm20_div_u64
        .type           $__internal_0_$__cuda_sm20_div_u64,@function
        .size           $__internal_0_$__cuda_sm20_div_u64,(.L_x_12 - $__internal_0_$__cuda_sm20_div_u64)
$__internal_0_$__cuda_sm20_div_u64:
[----:B------:R-:W-:Y:S01]  /*0db0*/  IMAD.U32 R13, RZ, RZ, UR4 ;  /* 0x00000004ff0d7e24 */ /* 0x000fe2000f8e00ff */
[----:B------:R-:W-:-:S04]  /*0dc0*/  MOV R12, R5 ;  /* 0x00000005000c7202 */ /* 0x000fc80000000f00 */
[----:B------:R-:W0:Y:S08]  /*0dd0*/  I2F.U64.RP R9, R12 ;  /* 0x0000000c00097312 */ /* 0x000e300000309000 */
[----:B0-----:R-:W0:Y:S02]  /*0de0*/  MUFU.RCP R9, R9 ;  /* 0x0000000900097308 */ /* 0x001e240000001000 */
[----:B0-----:R-:W-:-:S06]  /*0df0*/  VIADD R2, R9, 0x1ffffffe ;  /* 0x1ffffffe09027836 */ /* 0x001fcc0000000000 */
[----:B------:R-:W0:Y:S02]  /*0e00*/  F2I.U64.TRUNC R2, R2 ;  /* 0x0000000200027311 */ /* 0x000e24000020d800 */
[----:B0-----:R-:W-:-:S04]  /*0e10*/  IMAD.WIDE.U32 R10, R2, R5, RZ ;  /* 0x00000005020a7225 */ /* 0x001fc800078e00ff */
[----:B------:R-:W-:Y:S01]  /*0e20*/  IMAD R11, R2, UR4, R11 ;  /* 0x00000004020b7c24 */ /* 0x000fe2000f8e020b */
[----:B------:R-:W-:-:S03]  /*0e30*/  IADD3 R15, P0, PT, RZ, -R10, RZ ;  /* 0x8000000aff0f7210 */ /* 0x000fc60007f1e0ff */
[----:B------:R-:W-:Y:S02]  /*0e40*/  IMAD R11, R3, R5, R11 ;  /* 0x00000005030b7224 */ /* 0x000fe400078e020b */
[----:B------:R-:W-:-:S03]  /*0e50*/  IMAD.HI.U32 R10, R2, R15, RZ ;  /* 0x0000000f020a7227 */ /* 0x000fc600078e00ff */
[----:B------:R-:W-:Y:S01]  /*0e60*/  IADD3.X R21, PT, PT, RZ, ~R11, RZ, P0, !PT ;  /* 0x8000000bff157210 */ /* 0x000fe200007fe4ff */
[----:B------:R-:W-:-:S04]  /*0e70*/  IMAD.MOV.U32 R11, RZ, RZ, R2 ;  /* 0x000000ffff0b7224 */ /* 0x000fc800078e0002 */
[----:B------:R-:W-:-:S04]  /*0e80*/  IMAD.WIDE.U32 R10, P0, R2, R21, R10 ;  /* 0x00000015020a7225 */ /* 0x000fc8000780000a */
[C---:B------:R-:W-:Y:S02]  /*0e90*/  IMAD R13, R3.reuse, R21, RZ ;  /* 0x00000015030d7224 */ /* 0x040fe400078e02ff */
[----:B------:R-:W-:-:S04]  /*0ea0*/  IMAD.HI.U32 R10, P1, R3, R15, R10 ;  /* 0x0000000f030a7227 */ /* 0x000fc8000782000a */
[----:B------:R-:W-:Y:S01]  /*0eb0*/  IMAD.HI.U32 R9, R3, R21, RZ ;  /* 0x0000001503097227 */ /* 0x000fe200078e00ff */
[----:B------:R-:W-:-:S04]  /*0ec0*/  IADD3 R11, P2, PT, R13, R10, RZ ;  /* 0x0000000a0d0b7210 */ /* 0x000fc80007f5e0ff */
[----:B------:R-:W-:Y:S01]  /*0ed0*/  IADD3.X R9, PT, PT, R9, R3, RZ, P0, !PT ;  /* 0x0000000309097210 */ /* 0x000fe200007fe4ff */
[----:B------:R-:W-:-:S03]  /*0ee0*/  IMAD.WIDE.U32 R2, R11, R5, RZ ;  /* 0x000000050b027225 */ /* 0x000fc600078e00ff */
[----:B------:R-:W-:Y:S01]  /*0ef0*/  IADD3.X R9, PT, PT, RZ, RZ, R9, P2, P1 ;  /* 0x000000ffff097210 */ /* 0x000fe200017e2409 */
[----:B------:R-:W-:Y:S01]  /*0f00*/  IMAD R10, R11, UR4, R3 ;  /* 0x000000040b0a7c24 */ /* 0x000fe2000f8e0203 */
[----:B------:R-:W-:-:S03]  /*0f10*/  IADD3 R3, P0, PT, RZ, -R2, RZ ;  /* 0x80000002ff037210 */ /* 0x000fc60007f1e0ff */
[----:B------:R-:W-:Y:S02]  /*0f20*/  IMAD R2, R9, R5, R10 ;  /* 0x0000000509027224 */ /* 0x000fe400078e020a */
[----:B------:R-:W-:-:S04]  /*0f30*/  IMAD.HI.U32 R10, R11, R3, RZ ;  /* 0x000000030b0a7227 */ /* 0x000fc800078e00ff */
[----:B------:R-:W-:-:S04]  /*0f40*/  IMAD.X R2, RZ, RZ, ~R2, P0 ;  /* 0x000000ffff027224 */ /* 0x000fc800000e0e02 */
[----:B------:R-:W-:-:S04]  /*0f50*/  IMAD.WIDE.U32 R10, P0, R11, R2, R10 ;  /* 0x000000020b0a7225 */ /* 0x000fc8000780000a */
[C---:B------:R-:W-:Y:S02]  /*0f60*/  IMAD R12, R9.reuse, R2, RZ ;  /* 0x00000002090c7224 */ /* 0x040fe400078e02ff */
[----:B------:R-:W-:-:S04]  /*0f70*/  IMAD.HI.U32 R11, P1, R9, R3, R10 ;  /* 0x00000003090b7227 */ /* 0x000fc8000782000a */
[----:B------:R-:W-:Y:S01]  /*0f80*/  IMAD.HI.U32 R2, R9, R2, RZ ;  /* 0x0000000209027227 */ /* 0x000fe200078e00ff */
[----:B------:R-:W-:-:S03]  /*0f90*/  IADD3 R11, P2, PT, R12, R11, RZ ;  /* 0x0000000b0c0b7210 */ /* 0x000fc60007f5e0ff */
[----:B------:R-:W-:Y:S01]  /*0fa0*/  IMAD.MOV.U32 R3, RZ, RZ, RZ ;  /* 0x000000ffff037224 */ /* 0x000fe200078e00ff */
[----:B------:R-:W-:Y:S01]  /*0fb0*/  IADD3.X R9, PT, PT, R2, R9, RZ, P0, !PT ;  /* 0x0000000902097210 */ /* 0x000fe200007fe4ff */
[----:B------:R-:W-:-:S03]  /*0fc0*/  IMAD.HI.U32 R2, R11, R4, RZ ;  /* 0x000000040b027227 */ /* 0x000fc600078e00ff */
[----:B------:R-:W-:Y:S01]  /*0fd0*/  IADD3.X R9, PT, PT, RZ, RZ, R9, P2, P1 ;  /* 0x000000ffff097210 */ /* 0x000fe200017e2409 */
[----:B------:R-:W-:-:S04]  /*0fe0*/  IMAD.WIDE.U32 R2, R11, R6, R2 ;  /* 0x000000060b027225 */ /* 0x000fc800078e0002 */
[C---:B------:R-:W-:Y:S02]  /*0ff0*/  IMAD R11, R9.reuse, R6, RZ ;  /* 0x00000006090b7224 */ /* 0x040fe400078e02ff */
[----:B------:R-:W-:-:S04]  /*1000*/  IMAD.HI.U32 R2, P0, R9, R4, R2 ;  /* 0x0000000409027227 */ /* 0x000fc80007800002 */
[----:B------:R-:W-:Y:S01]  /*1010*/  IMAD.HI.U32 R9, R9, R6, RZ ;  /* 0x0000000609097227 */ /* 0x000fe200078e00ff */
[----:B------:R-:W-:-:S04]  /*1020*/  IADD3 R10, P1, PT, R11, R2, RZ ;  /* 0x000000020b0a7210 */ /* 0x000fc80007f3e0ff */
[----:B------:R-:W-:Y:S01]  /*1030*/  IADD3.X R9, PT, PT, R9, RZ, RZ, P0, !PT ;  /* 0x000000ff09097210 */ /* 0x000fe200007fe4ff */
[----:B------:R-:W-:-:S04]  /*1040*/  IMAD.WIDE.U32 R2, R10, R5, RZ ;  /* 0x000000050a027225 */ /* 0x000fc800078e00ff */
[----:B------:R-:W-:Y:S01]  /*1050*/  IMAD.X R12, RZ, RZ, R9, P1 ;  /* 0x000000ffff0c7224 */ /* 0x000fe200008e0609 */
[----:B------:R-:W-:Y:S01]  /*1060*/  IADD3 R14, P1, PT, -R2, R4, RZ ;  /* 0x00000004020e7210 */ /* 0x000fe20007f3e1ff */
[----:B------:R-:W-:-:S03]  /*1070*/  IMAD R3, R10, UR4, R3 ;  /* 0x000000040a037c24 */ /* 0x000fc6000f8e0203 */
[-C--:B------:R-:W-:Y:S01]  /*1080*/  ISETP.GE.U32.AND P0, PT, R14, R5.reuse, PT ;  /* 0x000000050e00720c */ /* 0x080fe20003f06070 */
[----:B------:R-:W-:-:S05]  /*1090*/  IMAD R3, R12, R5, R3 ;  /* 0x000000050c037224 */ /* 0x000fca00078e0203 */
[----:B------:R-:W-:Y:S02]  /*10a0*/  IADD3.X R9, PT, PT, ~R3, R6, RZ, P1, !PT ;  /* 0x0000000603097210 */ /* 0x000fe40000ffe5ff */
[-C--:B------:R-:W-:Y:S02]  /*10b0*/  IADD3 R2, P1, PT, -R5, R14.reuse, RZ ;  /* 0x0000000e05027210 */ /* 0x080fe40007f3e1ff */
[C---:B------:R-:W-:Y:S02]  /*10c0*/  ISETP.GE.U32.AND.EX P0, PT, R9.reuse, UR4, PT, P0 ;  /* 0x0000000409007c0c */ /* 0x040fe4000bf06100 */
[----:B------:R-:W-:Y:S02]  /*10d0*/  IADD3 R3, PT, PT, R10, 0x1, RZ ;  /* 0x000000010a037810 */ /* 0x000fe40007ffe0ff */
[----:B------:R-:W-:Y:S02]  /*10e0*/  IADD3.X R4, PT, PT, R9, ~UR4, RZ, P1, !PT ;  /* 0x8000000409047c10 */ /* 0x000fe40008ffe4ff */
[----:B------:R-:W-:-:S02]  /*10f0*/  SEL R2, R2, R14, P0 ;  /* 0x0000000e02027207 */ /* 0x000fc40000000000 */
[----:B------:R-:W-:Y:S02]  /*1100*/  SEL R3, R3, R10, P0 ;  /* 0x0000000a03037207 */ /* 0x000fe40000000000 */
[----:B------:R-:W-:Y:S02]  /*1110*/  SEL R4, R4, R9, P0 ;  /* 0x0000000904047207 */ /* 0x000fe40000000000 */
[----:B------:R-:W-:Y:S01]  /*1120*/  ISETP.GE.U32.AND P0, PT, R2, R5, PT ;  /* 0x000000050200720c */ /* 0x000fe20003f06070 */
[----:B------:R-:W-:Y:S01]  /*1130*/  VIADD R24, R3, 0x1 ;  /* 0x0000000103187836 */ /* 0x000fe20000000000 */
[----:B------:R-:W-:Y:S02]  /*1140*/  ISETP.NE.U32.AND P1, PT, R5, RZ, PT ;  /* 0x000000ff0500720c */ /* 0x000fe40003f25070 */
[----:B------:R-:W-:Y:S02]  /*1150*/  ISETP.GE.U32.AND.EX P0, PT, R4, UR4, PT, P0 ;  /* 0x0000000404007c0c */ /* 0x000fe4000bf06100 */
[----:B------:R-:W-:-:S02]  /*1160*/  MOV R2, R0 ;  /* 0x0000000000027202 */ /* 0x000fc40000000f00 */
[----:B------:R-:W-:Y:S01]  /*1170*/  SEL R24, R24, R3, P0 ;  /* 0x0000000318187207 */ /* 0x000fe20000000000 */
[----:B------:R-:W-:Y:S01]  /*1180*/  HFMA2 R3, -RZ, RZ, 0, 0 ;  /* 0x00000000ff037431 */ /* 0x000fe200000001ff */
[----:B------:R-:W-:-:S04]  /*1190*/  ISETP.NE.AND.EX P1, PT, RZ, UR4, PT, P1 ;  /* 0x00000004ff007c0c */ /* 0x000fc8000bf25310 */
[----:B------:R-:W-:Y:S01]  /*11a0*/  SEL R24, R24, 0xffffffff, P1 ;  /* 0xffffffff18187807 */ /* 0x000fe20000800000 */
[----:B------:R-:W-:Y:S08]  /*11b0*/  RET.REL.NODEC R2 `(_Z6coop3Diiii) ;  /* 0xffffffec02907950 */ /* 0x000ff00003c3ffff */
.L_x_11:
[----:B------:R-:W-:-:S00]  /*11c0*/  BRA `(.L_x_11) ;  /* 0xfffffffc00fc7947 */ /* 0x000fc0000383ffff */
[----:B------:R-:W-:-:S00]  /*11d0*/  NOP ;  /* 0x0000000000007918 */ /* 0x000fc00000000000 */
        /* <DEDUP_REMOVED lines=10> */
.L_x_12:


//--------------------- .nv.global.init           --------------------------
	.section	.nv.global.init,"aw",@progbits
.nv.global.init:
	.type		$str,@object
	.size		$str,($str$2 - $str)
$str:
        /*0000*/ 	.byte	0x61, 0x72, 0x72, 0x61, 0x79, 0x20, 0x73, 0x69, 0x7a, 0x65, 0x20, 0x25, 0x33, 0x64, 0x20, 0x78
        /*0010*/ 	.byte	0x20, 0x25, 0x33, 0x64, 0x20, 0x78, 0x20, 0x25, 0x33, 0x64, 0x20, 0x3d, 0x20, 0x25, 0x64, 0x0a
        /*0020*/ 	.byte	0x00
	.type		$str$2,@object
	.size		$str$2,($str$1 - $str$2)
$str$2:
        /*0021*/ 	.byte	0x74, 0x68, 0x72, 0x65, 0x61, 0x64, 0x20, 0x67, 0x72, 0x69, 0x64, 0x20, 0x25, 0x33, 0x64, 0x20
        /*0031*/ 	.byte	0x78, 0x20, 0x25, 0x33, 0x64, 0x20, 0x78, 0x20, 0x25, 0x33, 0x64, 0x20, 0x3d, 0x20, 0x25, 0x64
        /*0041*/ 	.byte	0x0a, 0x00
	.type		$str$1,@object
	.size		$str$1,($str$3 - $str$1)
$str$1:
        /*0043*/ 	.byte	0x74, 0x68, 0x72, 0x65, 0x61, 0x64, 0x20, 0x62, 0x6c, 0x6f, 0x63, 0x6b, 0x20, 0x25, 0x33, 0x64
        /*0053*/ 	.byte	0x20, 0x78, 0x20, 0x25, 0x33, 0x64, 0x20, 0x78, 0x20, 0x25, 0x33, 0x64, 0x20, 0x3d, 0x20, 0x25
        /*0063*/ 	.byte	0x64, 0x0a, 0x00
	.type		$str$3,@object
	.size		$str$3,($str$4 - $str$3)
$str$3:
        /*0066*/ 	.byte	0x74, 0x6f, 0x74, 0x61, 0x6c, 0x20, 0x6e, 0x75, 0x6d, 0x62, 0x65, 0x72, 0x20, 0x6f, 0x66, 0x20
        /*0076*/ 	.byte	0x74, 0x68, 0x72, 0x65, 0x61, 0x64, 0x73, 0x20, 0x69, 0x6e, 0x20, 0x67, 0x72, 0x69, 0x64, 0x20
        /*0086*/ 	.byte	0x25, 0x64, 0x0a, 0x00
	.type		$str$4,@object
	.size		$str$4,($str$5 - $str$4)
$str$4:
        /*008a*/ 	.byte	0x61, 0x5b, 0x25, 0x64, 0x5d, 0x5b, 0x25, 0x64, 0x5d, 0x5b, 0x25, 0x64, 0x5d, 0x20, 0x3d, 0x20
        /*009a*/ 	.byte	0x25, 0x69, 0x20, 0x61, 0x6e, 0x64, 0x20, 0x62, 0x5b, 0x25, 0x64, 0x5d, 0x5b, 0x25, 0x64, 0x5d
        /*00aa*/ 	.byte	0x5b, 0x25, 0x64, 0x5d, 0x20, 0x3d, 0x20, 0x25, 0x66, 0x0a, 0x00
	.type		$str$5,@object
	.size		$str$5,(.L_7 - $str$5)
$str$5:
        /*00b5*/ 	.byte	0x66, 0x6f, 0x72, 0x20, 0x74, 0x68, 0x72, 0x65, 0x61, 0x64, 0x20, 0x77, 0x69, 0x74, 0x68, 0x20
        /*00c5*/ 	.byte	0x33, 0x44, 0x2d, 0x72, 0x61, 0x6e, 0x6b, 0x3a, 0x20, 0x25, 0x64, 0x20, 0x0a, 0x31, 0x44, 0x2d
        /*00d5*/ 	.byte	0x72, 0x61, 0x6e, 0x6b, 0x3a, 0x20, 0x25, 0x64, 0x20, 0x62, 0x6c, 0x6f, 0x63, 0x6b, 0x20, 0x72
        /*00e5*/ 	.byte	0x61, 0x6e, 0x6b, 0x20, 0x69, 0x6e, 0x20, 0x67, 0x72, 0x69, 0x64, 0x20, 0x25, 0x64, 0x0a, 0x00
.L_7:


//--------------------- .nv.shared.reserved.0     --------------------------
	.section	.nv.shared.reserved.0,"aw",@nobits
	.weak		__nv_reservedSMEM_offset_0_alias
	.size		__nv_reservedSMEM_offset_0_alias, 0, 64
	.other		__nv_reservedSMEM_offset_0_alias,@"STO_CUDA_RESERVED_SHARED STV_DEFAULT"
__nv_reservedSMEM_offset_0_alias:
	.zero		0
	.zero		64


//--------------------- .nv.global                --------------------------
	.section	.nv.global,"aw",@nobits
	.align	4
.nv.global:
	.type		a,@object
	.size		a,(b - a)
a:
	.zero		268435456
	.type		b,@object
	.size		b,(.L_1 - b)
b:
	.zero		268435456
.L_1:


//--------------------- .nv.constant0._Z6coop3Diiii --------------------------
	.section	.nv.constant0._Z6coop3Diiii,"a",@progbits
	.sectionflags	@""
	.align	4
.nv.constant0._Z6coop3Diiii:
	.zero		912


//--------------------- SYMBOLS --------------------------

	.type		.nv.reservedSmem.offset0,@object
	.size		.nv.reservedSmem.offset0,0x4
	.type		vprintf,@function
